//
// Generated by NVIDIA NVVM Compiler
//
// Compiler Build ID: CL-36424714
// Cuda compilation tools, release 13.0, V13.0.88
// Based on NVVM 20.0.0
//

.version 9.0
.target sm_100
.address_size 64

	// .globl	_Z15increment_naivePi

.visible .entry _Z15increment_naivePi(
	.param .u64 .ptr .align 1 _Z15increment_naivePi_param_0
)
{
	.reg .b32 	%r<13>;
	.reg .b64 	%rd<5>;

	ld.param.u64 	%rd1, [_Z15increment_naivePi_param_0];
	cvta.to.global.u64 	%rd2, %rd1;
	mov.u32 	%r1, %ctaid.x;
	mov.u32 	%r2, %ntid.x;
	mov.u32 	%r3, %tid.x;
	mad.lo.s32 	%r4, %r1, %r2, %r3;
	mul.hi.s32 	%r5, %r4, 1374389535;
	shr.u32 	%r6, %r5, 31;
	shr.s32 	%r7, %r5, 5;
	add.s32 	%r8, %r7, %r6;
	mul.lo.s32 	%r9, %r8, 100;
	sub.s32 	%r10, %r4, %r9;
	mul.wide.s32 	%rd3, %r10, 4;
	add.s64 	%rd4, %rd2, %rd3;
	ld.global.u32 	%r11, [%rd4];
	add.s32 	%r12, %r11, 1;
	st.global.u32 	[%rd4], %r12;
	ret;

}
	// .globl	_Z16increment_atomicPi
.visible .entry _Z16increment_atomicPi(
	.param .u64 .ptr .align 1 _Z16increment_atomicPi_param_0
)
{
	.reg .b32 	%r<12>;
	.reg .b64 	%rd<5>;

	ld.param.u64 	%rd1, [_Z16increment_atomicPi_param_0];
	cvta.to.global.u64 	%rd2, %rd1;
	mov.u32 	%r1, %ctaid.x;
	mov.u32 	%r2, %ntid.x;
	mov.u32 	%r3, %tid.x;
	mad.lo.s32 	%r4, %r1, %r2, %r3;
	mul.hi.s32 	%r5, %r4, 1374389535;
	shr.u32 	%r6, %r5, 31;
	shr.s32 	%r7, %r5, 5;
	add.s32 	%r8, %r7, %r6;
	mul.lo.s32 	%r9, %r8, 100;
	sub.s32 	%r10, %r4, %r9;
	mul.wide.s32 	%rd3, %r10, 4;
	add.s64 	%rd4, %rd2, %rd3;
	atom.global.add.u32 	%r11, [%rd4], 1;
	ret;

}


// ===== COMPILED SASS (sm_100) =====

	.target	sm_100

	.elftype	@"ET_EXEC"


//--------------------- .note.nv.tkinfo           --------------------------
	.section	.note.nv.tkinfo,"",@"SHT_NOTE"
	.sectionflags	@"SHF_NOTE_NV_TKINFO"
	.tkinfo
        /*0018*/ 	.word	0x00000002
        /*0030*/ 	.string	""
        /*0030*/ 	.string	"ptxas"
        /*0030*/ 	.string	"Cuda compilation tools, release 13.0, V13.0.88"
        /*0030*/ 	.string	"Build cuda_13.0.r13.0/compiler.36424714_0"
        /*0030*/ 	.string	"-arch sm_100 -m 64 "



//--------------------- .note.nv.cuinfo           --------------------------
	.section	.note.nv.cuinfo,"",@"SHT_NOTE"
	.sectionflags	@"SHF_NOTE_NV_CUINFO"
        /*0018*/ 	.short	0x0002
        /*001a*/ 	.short	0x0064
        /*001c*/ 	.short	0x0082
	.zero		2


//--------------------- .nv.info                  --------------------------
	.section	.nv.info,"",@"SHT_CUDA_INFO"
	.align	4


	//----- nvinfo : EIATTR_REGCOUNT
	.align		4
        /*0000*/ 	.byte	0x04, 0x2f
        /*0002*/ 	.short	(.L_1 - .L_0)
	.align		4
.L_0:
        /*0004*/ 	.word	index@(_Z15increment_naivePi)
        /*0008*/ 	.word	0x00000008


	//----- nvinfo : EIATTR_FRAME_SIZE
	.align		4
.L_1:
        /*000c*/ 	.byte	0x04, 0x11
        /*000e*/ 	.short	(.L_3 - .L_2)
	.align		4
.L_2:
        /*0010*/ 	.word	index@(_Z15increment_naivePi)
        /*0014*/ 	.word	0x00000000


	//----- nvinfo : EIATTR_REGCOUNT
	.align		4
.L_3:
        /*0018*/ 	.byte	0x04, 0x2f
        /*001a*/ 	.short	(.L_5 - .L_4)
	.align		4
.L_4:
        /*001c*/ 	.word	index@(_Z16increment_atomicPi)
        /*0020*/ 	.word	0x0000000a


	//----- nvinfo : EIATTR_FRAME_SIZE
	.align		4
.L_5:
        /*0024*/ 	.byte	0x04, 0x11
        /*0026*/ 	.short	(.L_7 - .L_6)
	.align		4
.L_6:
        /*0028*/ 	.word	index@(_Z16increment_atomicPi)
        /*002c*/ 	.word	0x00000000


	//----- nvinfo : EIATTR_MIN_STACK_SIZE
	.align		4
.L_7:
        /*0030*/ 	.byte	0x04, 0x12
        /*0032*/ 	.short	(.L_9 - .L_8)
	.align		4
.L_8:
        /*0034*/ 	.word	index@(_Z16increment_atomicPi)
        /*0038*/ 	.word	0x00000000


	//----- nvinfo : EIATTR_MIN_STACK_SIZE
	.align		4
.L_9:
        /*003c*/ 	.byte	0x04, 0x12
        /*003e*/ 	.short	(.L_11 - .L_10)
	.align		4
.L_10:
        /*0040*/ 	.word	index@(_Z15increment_naivePi)
        /*0044*/ 	.word	0x00000000
.L_11:


//--------------------- .nv.compat                --------------------------
	.section	.nv.compat,"",@"SHT_CUDA_COMPAT_INFO"
	.align	4
        /*0000*/ 	.byte	0x02, 0x09, 0x00, 0x00, 0x02, 0x02, 0x01, 0x00, 0x02, 0x05, 0x05, 0x00, 0x03, 0x07, 0x01, 0x01
        /*0010*/ 	.byte	0x02, 0x03, 0x00, 0x00, 0x02, 0x06, 0x01, 0x00, 0x04, 0x0b, 0x08, 0x00, 0x09, 0x00, 0x00, 0x00
        /*0020*/ 	.byte	0x00, 0x00, 0x00, 0x00


//--------------------- .nv.info._Z16increment_atomicPi --------------------------
	.section	.nv.info._Z16increment_atomicPi,"",@"SHT_CUDA_INFO"
	.sectionflags	@""
	.align	4


	//----- nvinfo : EIATTR_CUDA_API_VERSION
	.align		4
        /*0000*/ 	.byte	0x04, 0x37
        /*0002*/ 	.short	(.L_13 - .L_12)
.L_12:
        /*0004*/ 	.word	0x00000082


	//----- nvinfo : EIATTR_KPARAM_INFO
	.align		4
.L_13:
        /*0008*/ 	.byte	0x04, 0x17
        /*000a*/ 	.short	(.L_15 - .L_14)
.L_14:
        /*000c*/ 	.word	0x00000000
        /*0010*/ 	.short	0x0000
        /*0012*/ 	.short	0x0000
        /*0014*/ 	.byte	0x00, 0xf5, 0x21, 0x00


	//----- nvinfo : EIATTR_SPARSE_MMA_MASK
	.align		4
.L_15:
        /*0018*/ 	.byte	0x03, 0x50
        /*001a*/ 	.short	0x0000


	//----- nvinfo : EIATTR_MAXREG_COUNT
	.align		4
        /*001c*/ 	.byte	0x03, 0x1b
        /*001e*/ 	.short	0x00ff


	//----- nvinfo : EIATTR_MERCURY_ISA_VERSION
	.align		4
        /*0020*/ 	.byte	0x03, 0x5f
        /*0022*/ 	.short	0x0101


	//----- nvinfo : EIATTR_VRC_CTA_INIT_COUNT
	.align		4
        /*0024*/ 	.byte	0x02, 0x4a
	.zero		1
	.zero		1


	//----- nvinfo : EIATTR_EXIT_INSTR_OFFSETS
	.align		4
        /*0028*/ 	.byte	0x04, 0x1c
        /*002a*/ 	.short	(.L_17 - .L_16)


	//   ....[0]....
.L_16:
        /*002c*/ 	.word	0x000000e0


	//----- nvinfo : EIATTR_CBANK_PARAM_SIZE
	.align		4
.L_17:
        /*0030*/ 	.byte	0x03, 0x19
        /*0032*/ 	.short	0x0008


	//----- nvinfo : EIATTR_PARAM_CBANK
	.align		4
        /*0034*/ 	.byte	0x04, 0x0a
        /*0036*/ 	.short	(.L_19 - .L_18)
	.align		4
.L_18:
        /*0038*/ 	.word	index@(.nv.constant0._Z16increment_atomicPi)
        /*003c*/ 	.short	0x0380
        /*003e*/ 	.short	0x0008


	//----- nvinfo : EIATTR_SW_WAR
	.align		4
.L_19:
        /*0040*/ 	.byte	0x04, 0x36
        /*0042*/ 	.short	(.L_21 - .L_20)
.L_20:
        /*0044*/ 	.word	0x00000008
.L_21:


//--------------------- .nv.info._Z15increment_naivePi --------------------------
	.section	.nv.info._Z15increment_naivePi,"",@"SHT_CUDA_INFO"
	.sectionflags	@""
	.align	4


	//----- nvinfo : EIATTR_CUDA_API_VERSION
	.align		4
        /*0000*/ 	.byte	0x04, 0x37
        /*0002*/ 	.short	(.L_23 - .L_22)
.L_22:
        /*0004*/ 	.word	0x00000082


	//----- nvinfo : EIATTR_KPARAM_INFO
	.align		4
.L_23:
        /*0008*/ 	.byte	0x04, 0x17
        /*000a*/ 	.short	(.L_25 - .L_24)
.L_24:
        /*000c*/ 	.word	0x00000000
        /*0010*/ 	.short	0x0000
        /*0012*/ 	.short	0x0000
        /*0014*/ 	.byte	0x00, 0xf5, 0x21, 0x00


	//----- nvinfo : EIATTR_SPARSE_MMA_MASK
	.align		4
.L_25:
        /*0018*/ 	.byte	0x03, 0x50
        /*001a*/ 	.short	0x0000


	//----- nvinfo : EIATTR_MAXREG_COUNT
	.align		4
        /*001c*/ 	.byte	0x03, 0x1b
        /*001e*/ 	.short	0x00ff


	//----- nvinfo : EIATTR_MERCURY_ISA_VERSION
	.align		4
        /*0020*/ 	.byte	0x03, 0x5f
        /*0022*/ 	.short	0x0101


	//----- nvinfo : EIATTR_VRC_CTA_INIT_COUNT
	.align		4
        /*0024*/ 	.byte	0x02, 0x4a
	.zero		1
	.zero		1


	//----- nvinfo : EIATTR_EXIT_INSTR_OFFSETS
	.align		4
        /*0028*/ 	.byte	0x04, 0x1c
        /*002a*/ 	.short	(.L_27 - .L_26)


	//   ....[0]....
.L_26:
        /*002c*/ 	.word	0x000000f0


	//----- nvinfo : EIATTR_CBANK_PARAM_SIZE
	.align		4
.L_27:
        /*0030*/ 	.byte	0x03, 0x19
        /*0032*/ 	.short	0x0008


	//----- nvinfo : EIATTR_PARAM_CBANK
	.align		4
        /*0034*/ 	.byte	0x04, 0x0a
        /*0036*/ 	.short	(.L_29 - .L_28)
	.align		4
.L_28:
        /*0038*/ 	.word	index@(.nv.constant0._Z15increment_naivePi)
        /*003c*/ 	.short	0x0380
        /*003e*/ 	.short	0x0008


	//----- nvinfo : EIATTR_SW_WAR
	.align		4
.L_29:
        /*0040*/ 	.byte	0x04, 0x36
        /*0042*/ 	.short	(.L_31 - .L_30)
.L_30:
        /*0044*/ 	.word	0x00000008
.L_31:


//--------------------- .nv.callgraph             --------------------------
	.section	.nv.callgraph,"",@"SHT_CUDA_CALLGRAPH"
	.align	4
	.sectionentsize	8
	.align		4
        /*0000*/ 	.word	0x00000000
	.align		4
        /*0004*/ 	.word	0xffffffff
	.align		4
        /*0008*/ 	.word	0x00000000
	.align		4
        /*000c*/ 	.word	0xfffffffe
	.align		4
        /*0010*/ 	.word	0x00000000
	.align		4
        /*0014*/ 	.word	0xfffffffd
	.align		4
        /*0018*/ 	.word	0x00000000
	.align		4
        /*001c*/ 	.word	0xfffffffc


//--------------------- .text._Z16increment_atomicPi --------------------------
	.section	.text._Z16increment_atomicPi,"ax",@progbits
	.align	128
        .global         _Z16increment_atomicPi
        .type           _Z16increment_atomicPi,@function
        .size           _Z16increment_atomicPi,(.L_x_2 - _Z16increment_atomicPi)
        .other          _Z16increment_atomicPi,@"STO_CUDA_ENTRY STV_DEFAULT"
_Z16increment_atomicPi:
.text._Z16increment_atomicPi:
[----:B------:R-:W-:Y:S01]  /*0000*/  LDC R1, c[0x0][0x37c] ;  /* 0x0000df00ff017b82 */ /* 0x000fe20000000800 */
[----:B------:R-:W0:Y:S07]  /*0010*/  S2R R5, SR_TID.X ;  /* 0x0000000000057919 */ /* 0x000e2e0000002100 */
[----:B------:R-:W0:Y:S01]  /*0020*/  S2UR UR4, SR_CTAID.X ;  /* 0x00000000000479c3 */ /* 0x000e220000002500 */
[----:B------:R-:W-:-:S07]  /*0030*/  HFMA2 R7, -RZ, RZ, 0, 5.9604644775390625e-08 ;  /* 0x00000001ff077431 */ /* 0x000fce00000001ff */
[----:B------:R-:W0:Y:S08]  /*0040*/  LDC R0, c[0x0][0x360] ;  /* 0x0000d800ff007b82 */ /* 0x000e300000000800 */
[----:B------:R-:W1:Y:S01]  /*0050*/  LDC.64 R2, c[0x0][0x380] ;  /* 0x0000e000ff027b82 */ /* 0x000e620000000a00 */
[----:B0-----:R-:W-:Y:S01]  /*0060*/  IMAD R0, R0, UR4, R5 ;  /* 0x0000000400007c24 */ /* 0x001fe2000f8e0205 */
[----:B------:R-:W0:Y:S03]  /*0070*/  LDCU.64 UR4, c[0x0][0x358] ;  /* 0x00006b00ff0477ac */ /* 0x000e260008000a00 */
[----:B------:R-:W-:-:S05]  /*0080*/  IMAD.HI R4, R0, 0x51eb851f, RZ ;  /* 0x51eb851f00047827 */ /* 0x000fca00078e02ff */
[----:B------:R-:W-:-:S04]  /*0090*/  SHF.R.U32.HI R5, RZ, 0x1f, R4 ;  /* 0x0000001fff057819 */ /* 0x000fc80000011604 */
[----:B------:R-:W-:-:S05]  /*00a0*/  LEA.HI.SX32 R5, R4, R5, 0x1b ;  /* 0x0000000504057211 */ /* 0x000fca00078fdaff */
[----:B------:R-:W-:-:S04]  /*00b0*/  IMAD R5, R5, -0x64, R0 ;  /* 0xffffff9c05057824 */ /* 0x000fc800078e0200 */
[----:B-1----:R-:W-:-:S05]  /*00c0*/  IMAD.WIDE R2, R5, 0x4, R2 ;  /* 0x0000000405027825 */ /* 0x002fca00078e0202 */
[----:B0-----:R-:W-:Y:S01]  /*00d0*/  REDG.E.ADD.STRONG.GPU desc[UR4][R2.64], R7 ;  /* 0x000000070200798e */ /* 0x001fe2000c12e104 */
[----:B------:R-:W-:Y:S05]  /*00e0*/  EXIT ;  /* 0x000000000000794d */ /* 0x000fea0003800000 */
.L_x_0:
[----:B------:R-:W-:-:S00]  /*00f0*/  BRA `(.L_x_0) ;  /* 0xfffffffc00fc7947 */ /* 0x000fc0000383ffff */
[----:B------:R-:W-:-:S00]  /*0100*/  NOP ;  /* 0x0000000000007918 */ /* 0x000fc00000000000 */
[----:B------:R-:W-:-:S00]  /*0110*/  NOP ;  /* 0x0000000000007918 */ /* 0x000fc00000000000 */
[----:B------:R-:W-:-:S00]  /*0120*/  NOP ;  /* 0x0000000000007918 */ /* 0x000fc00000000000 */
[----:B------:R-:W-:-:S00]  /*0130*/  NOP ;  /* 0x0000000000007918 */ /* 0x000fc00000000000 */
[----:B------:R-:W-:-:S00]  /*0140*/  NOP ;  /* 0x0000000000007918 */ /* 0x000fc00000000000 */
[----:B------:R-:W-:-:S00]  /*0150*/  NOP ;  /* 0x0000000000007918 */ /* 0x000fc00000000000 */
[----:B------:R-:W-:-:S00]  /*0160*/  NOP ;  /* 0x0000000000007918 */ /* 0x000fc00000000000 */
[----:B------:R-:W-:-:S00]  /*0170*/  NOP ;  /* 0x0000000000007918 */ /* 0x000fc00000000000 */
.L_x_2:


//--------------------- .text._Z15increment_naivePi --------------------------
	.section	.text._Z15increment_naivePi,"ax",@progbits
	.align	128
        .global         _Z15increment_naivePi
        .type           _Z15increment_naivePi,@function
        .size           _Z15increment_naivePi,(.L_x_3 - _Z15increment_naivePi)
        .other          _Z15increment_naivePi,@"STO_CUDA_ENTRY STV_DEFAULT"
_Z15increment_naivePi:
.text._Z15increment_naivePi:
[----:B------:R-:W-:Y:S01]  /*0000*/  LDC R1, c[0x0][0x37c] ;  /* 0x0000df00ff017b82 */ /* 0x000fe20000000800 */
[----:B------:R-:W0:Y:S07]  /*0010*/  S2R R5, SR_TID.X ;  /* 0x0000000000057919 */ /* 0x000e2e0000002100 */
[----:B------:R-:W0:Y:S08]  /*0020*/  S2UR UR4, SR_CTAID.X ;  /* 0x00000000000479c3 */ /* 0x000e300000002500 */
        /* <DEDUP_REMOVED lines=9> */
[----:B0-----:R-:W2:Y:S02]  /*00c0*/  LDG.E R0, desc[UR4][R2.64] ;  /* 0x0000000402007981 */ /* 0x001ea4000c1e1900 */
[----:B--2---:R-:W-:-:S05]  /*00d0*/  IADD3 R5, PT, PT, R0, 0x1, RZ ;  /* 0x0000000100057810 */ /* 0x004fca0007ffe0ff */
[----:B------:R-:W-:Y:S01]  /*00e0*/  STG.E desc[UR4][R2.64], R5 ;  /* 0x0000000502007986 */ /* 0x000fe2000c101904 */
[----:B------:R-:W-:Y:S05]  /*00f0*/  EXIT ;  /* 0x000000000000794d */ /* 0x000fea0003800000 */
.L_x_1:
        /* <DEDUP_REMOVED lines=16> */
.L_x_3:


//--------------------- .nv.shared.reserved.0     --------------------------
	.section	.nv.shared.reserved.0,"aw",@nobits
	.weak		__nv_reservedSMEM_offset_0_alias
	.size		__nv_reservedSMEM_offset_0_alias, 0, 64
	.other		__nv_reservedSMEM_offset_0_alias,@"STO_CUDA_RESERVED_SHARED STV_DEFAULT"
__nv_reservedSMEM_offset_0_alias:
	.zero		0
	.zero		64


//--------------------- .nv.constant0._Z16increment_atomicPi --------------------------
	.section	.nv.constant0._Z16increment_atomicPi,"a",@progbits
	.sectionflags	@""
	.align	4
.nv.constant0._Z16increment_atomicPi:
	.zero		904


//--------------------- .nv.constant0._Z15increment_naivePi --------------------------
	.section	.nv.constant0._Z15increment_naivePi,"a",@progbits
	.sectionflags	@""
	.align	4
.nv.constant0._Z15increment_naivePi:
	.zero		904


//--------------------- SYMBOLS --------------------------

	.type		.nv.reservedSmem.offset0,@object
	.size		.nv.reservedSmem.offset0,0x4
